	.headerflags	@"EF_CUDA_TEXMODE_UNIFIED EF_CUDA_64BIT_ADDRESS EF_CUDA_ACCELERATORS EF_CUDA_SM90 EF_CUDA_VIRTUAL_SM(EF_CUDA_SM90)"
	.elftype	@"ET_EXEC"


//--------------------- .nv.info                  --------------------------
	.section	.nv.info,"",@"SHT_CUDA_INFO"
	.align	4


	//----- nvinfo : EIATTR_REGCOUNT
	.align		4
        /*0000*/ 	.byte	0x04, 0x2f
        /*0002*/ 	.short	(.L_1 - .L_0)
	.align		4
.L_0:
        /*0004*/ 	.word	index@(triton_poi_fused_cat_32)
        /*0008*/ 	.word	0x0000001a


	//----- nvinfo : EIATTR_MIN_STACK_SIZE
	.align		4
.L_1:
        /*000c*/ 	.byte	0x04, 0x12
        /*000e*/ 	.short	(.L_3 - .L_2)
	.align		4
.L_2:
        /*0010*/ 	.word	index@(triton_poi_fused_cat_32)
        /*0014*/ 	.word	0x00000000


	//----- nvinfo : EIATTR_FRAME_SIZE
	.align		4
.L_3:
        /*0018*/ 	.byte	0x04, 0x11
        /*001a*/ 	.short	(.L_5 - .L_4)
	.align		4
.L_4:
        /*001c*/ 	.word	index@(triton_poi_fused_cat_32)
        /*0020*/ 	.word	0x00000000


	//----- nvinfo : EIATTR_MIN_STACK_SIZE
	.align		4
.L_5:
        /*0024*/ 	.byte	0x04, 0x12
        /*0026*/ 	.short	(.L_7 - .L_6)
	.align		4
.L_6:
        /*0028*/ 	.word	index@(triton_poi_fused_cat_32)
        /*002c*/ 	.word	0x00000000
.L_7:


//--------------------- .nv.info.triton_poi_fused_cat_32 --------------------------
	.section	.nv.info.triton_poi_fused_cat_32,"",@"SHT_CUDA_INFO"
	.sectionflags	@""
	.align	4


	//----- nvinfo : EIATTR_CUDA_API_VERSION
	.align		4
        /*0000*/ 	.byte	0x04, 0x37
        /*0002*/ 	.short	(.L_9 - .L_8)
.L_8:
        /*0004*/ 	.word	0x0000007c


	//----- nvinfo : EIATTR_KPARAM_INFO
	.align		4
.L_9:
        /*0008*/ 	.byte	0x04, 0x17
        /*000a*/ 	.short	(.L_11 - .L_10)
.L_10:
        /*000c*/ 	.word	0x00000000
        /*0010*/ 	.short	0x0003
        /*0012*/ 	.short	0x0014
        /*0014*/ 	.byte	0x00, 0xf0, 0x11, 0x00


	//----- nvinfo : EIATTR_KPARAM_INFO
	.align		4
.L_11:
        /*0018*/ 	.byte	0x04, 0x17
        /*001a*/ 	.short	(.L_13 - .L_12)
.L_12:
        /*001c*/ 	.word	0x00000000
        /*0020*/ 	.short	0x0002
        /*0022*/ 	.short	0x0010
        /*0024*/ 	.byte	0x00, 0xf0, 0x11, 0x00


	//----- nvinfo : EIATTR_KPARAM_INFO
	.align		4
.L_13:
        /*0028*/ 	.byte	0x04, 0x17
        /*002a*/ 	.short	(.L_15 - .L_14)
.L_14:
        /*002c*/ 	.word	0x00000000
        /*0030*/ 	.short	0x0001
        /*0032*/ 	.short	0x0008
        /*0034*/ 	.byte	0x00, 0xf4, 0x21, 0x00


	//----- nvinfo : EIATTR_KPARAM_INFO
	.align		4
.L_15:
        /*0038*/ 	.byte	0x04, 0x17
        /*003a*/ 	.short	(.L_17 - .L_16)
.L_16:
        /*003c*/ 	.word	0x00000000
        /*0040*/ 	.short	0x0000
        /*0042*/ 	.short	0x0000
        /*0044*/ 	.byte	0x00, 0xf4, 0x21, 0x00


	//----- nvinfo : EIATTR_SPARSE_MMA_MASK
	.align		4
.L_17:
        /*0048*/ 	.byte	0x03, 0x50
        /*004a*/ 	.short	0x0000


	//----- nvinfo : EIATTR_MAXREG_COUNT
	.align		4
        /*004c*/ 	.byte	0x03, 0x1b
        /*004e*/ 	.short	0x00ff


	//----- nvinfo : EIATTR_EXIT_INSTR_OFFSETS
	.align		4
        /*0050*/ 	.byte	0x04, 0x1c
        /*0052*/ 	.short	(.L_19 - .L_18)


	//   ....[0]....
.L_18:
        /*0054*/ 	.word	0x000004e0


	//   ....[1]....
        /*0058*/ 	.word	0x00000530


	//----- nvinfo : EIATTR_REQNTID
	.align		4
.L_19:
        /*005c*/ 	.byte	0x04, 0x10
        /*005e*/ 	.short	(.L_21 - .L_20)
.L_20:
        /*0060*/ 	.word	0x00000080
        /*0064*/ 	.word	0x00000001
        /*0068*/ 	.word	0x00000001


	//----- nvinfo : EIATTR_CBANK_PARAM_SIZE
	.align		4
.L_21:
        /*006c*/ 	.byte	0x03, 0x19
        /*006e*/ 	.short	0x0018


	//----- nvinfo : EIATTR_PARAM_CBANK
	.align		4
        /*0070*/ 	.byte	0x04, 0x0a
        /*0072*/ 	.short	(.L_23 - .L_22)
	.align		4
.L_22:
        /*0074*/ 	.word	index@(.nv.constant0.triton_poi_fused_cat_32)
        /*0078*/ 	.short	0x0210
        /*007a*/ 	.short	0x0018


	//----- nvinfo : EIATTR_SW_WAR
	.align		4
.L_23:
        /*007c*/ 	.byte	0x04, 0x36
        /*007e*/ 	.short	(.L_25 - .L_24)
.L_24:
        /*0080*/ 	.word	0x00000008
.L_25:


//--------------------- .nv.callgraph             --------------------------
	.section	.nv.callgraph,"",@"SHT_CUDA_CALLGRAPH"
	.align	4
	.sectionentsize	8
	.align		4
        /*0000*/ 	.word	0x00000000
	.align		4
        /*0004*/ 	.word	0xffffffff
	.align		4
        /*0008*/ 	.word	0x00000000
	.align		4
        /*000c*/ 	.word	0xfffffffe
	.align		4
        /*0010*/ 	.word	0x00000000
	.align		4
        /*0014*/ 	.word	0xfffffffd
	.align		4
        /*0018*/ 	.word	0x00000000
	.align		4
        /*001c*/ 	.word	0xfffffffc


//--------------------- .text.triton_poi_fused_cat_32 --------------------------
	.section	.text.triton_poi_fused_cat_32,"ax",@progbits
	.sectionflags	@"SHF_BARRIERS=1"
	.align	128
        .global         triton_poi_fused_cat_32
        .type           triton_poi_fused_cat_32,@function
        .size           triton_poi_fused_cat_32,(.L_x_1 - triton_poi_fused_cat_32)
        .other          triton_poi_fused_cat_32,@"STO_CUDA_ENTRY STV_DEFAULT"
triton_poi_fused_cat_32:
.text.triton_poi_fused_cat_32:
[----:B------:R-:W0:Y:S02]  /*0000*/  LDC R1, c[0x0][0x28] ;  /* 0x00000a00ff017b82 */ /* 0x000e240000000800 */
[----:B------:R-:W1:Y:S01]  /*0010*/  S2R R2, SR_TID.X ;  /* 0x0000000000027919 */ /* 0x000e620000002100 */
[----:B------:R-:W2:Y:S01]  /*0020*/  LDC.64 R8, c[0x0][0x210] ;  /* 0x00008400ff087b82 */ /* 0x000ea20000000a00 */
[----:B------:R-:W-:Y:S01]  /*0030*/  CS2R R6, SRZ ;  /* 0x0000000000067805 */ /* 0x000fe2000001ff00 */
[----:B------:R-:W-:Y:S01]  /*0040*/  ULDC.64 UR6, c[0x0][0x208] ;  /* 0x0000820000067ab9 */ /* 0x000fe20000000a00 */
[----:B------:R-:W3:Y:S01]  /*0050*/  S2R R0, SR_CTAID.X ;  /* 0x0000000000007919 */ /* 0x000ee20000002500 */
[----:B------:R-:W4:Y:S01]  /*0060*/  S2R R16, SR_CTAID.Y ;  /* 0x0000000000107919 */ /* 0x000f220000002600 */
[----:B------:R-:W-:Y:S02]  /*0070*/  CS2R R10, SRZ ;  /* 0x00000000000a7805 */ /* 0x000fe4000001ff00 */
[----:B-1----:R-:W-:Y:S01]  /*0080*/  SHF.R.U32.HI R3, RZ, 0x2, R2 ;  /* 0x00000002ff037819 */ /* 0x002fe20000011602 */
[----:B------:R-:W-:Y:S02]  /*0090*/  IMAD.SHL.U32 R17, R2, 0x4, RZ ;  /* 0x0000000402117824 */ /* 0x000fe400078e00ff */
[----:B---3--:R-:W-:Y:S01]  /*00a0*/  IMAD.SHL.U32 R0, R0, 0x10, RZ ;  /* 0x0000001000007824 */ /* 0x008fe200078e00ff */
[----:B------:R-:W-:Y:S01]  /*00b0*/  SGXT.U32 R3, R3, 0x5 ;  /* 0x000000050303781a */ /* 0x000fe20000000000 */
[----:B----4-:R-:W-:-:S03]  /*00c0*/  IMAD.SHL.U32 R18, R16, 0x40, RZ ;  /* 0x0000004010127824 */ /* 0x010fc600078e00ff */
[----:B------:R-:W-:Y:S02]  /*00d0*/  LOP3.LUT R5, R0, 0xc, R17, 0xf8, !PT ;  /* 0x0000000c00057812 */ /* 0x000fe400078ef811 */
[----:B------:R-:W-:Y:S02]  /*00e0*/  LOP3.LUT R4, R18, R3, RZ, 0xfc, !PT ;  /* 0x0000000312047212 */ /* 0x000fe400078efcff */
[----:B------:R-:W-:-:S03]  /*00f0*/  ISETP.GE.AND P0, PT, R5, 0x10, PT ;  /* 0x000000100500780c */ /* 0x000fc60003f06270 */
[----:B------:R-:W-:Y:S01]  /*0100*/  IMAD R13, R4, 0x10, R5 ;  /* 0x00000010040d7824 */ /* 0x000fe200078e0205 */
[----:B------:R-:W-:-:S03]  /*0110*/  CS2R R4, SRZ ;  /* 0x0000000000047805 */ /* 0x000fc6000001ff00 */
[C---:B------:R-:W-:Y:S02]  /*0120*/  VIADD R15, R13.reuse, 0x200 ;  /* 0x000002000d0f7836 */ /* 0x040fe40000000000 */
[----:B--2---:R-:W-:-:S04]  /*0130*/  IMAD.WIDE R12, R13, 0x4, R8 ;  /* 0x000000040d0c7825 */ /* 0x004fc800078e0208 */
[----:B------:R-:W-:Y:S01]  /*0140*/  IMAD.WIDE R14, R15, 0x4, R8 ;  /* 0x000000040f0e7825 */ /* 0x000fe200078e0208 */
[----:B------:R-:W-:Y:S01]  /*0150*/  CS2R R8, SRZ ;  /* 0x0000000000087805 */ /* 0x000fe2000001ff00 */
[----:B------:R1:W2:Y:S05]  /*0160*/  @!P0 LDG.E.EL.128 R4, desc[UR6][R12.64] ;  /* 0x000000060c048981 */ /* 0x0002aa000c2e1d00 */
[----:B------:R3:W4:Y:S01]  /*0170*/  @!P0 LDG.E.EL.128 R8, desc[UR6][R14.64] ;  /* 0x000000060e088981 */ /* 0x000722000c2e1d00 */
[----:B------:R-:W5:Y:S01]  /*0180*/  S2UR UR5, SR_CgaCtaId ;  /* 0x00000000000579c3 */ /* 0x000f620000008800 */
[C---:B------:R-:W-:Y:S01]  /*0190*/  IMAD.SHL.U32 R19, R2.reuse, 0x100, RZ ;  /* 0x0000010002137824 */ /* 0x040fe200078e00ff */
[----:B------:R-:W-:Y:S01]  /*01a0*/  UMOV UR4, 0x400 ;  /* 0x0000040000047882 */ /* 0x000fe20000000000 */
[----:B------:R-:W-:-:S02]  /*01b0*/  LOP3.LUT R23, R2, 0x70, RZ, 0xc0, !PT ;  /* 0x0000007002177812 */ /* 0x000fc400078ec0ff */
[----:B------:R-:W-:Y:S02]  /*01c0*/  SHF.R.S32.HI R16, RZ, 0x19, R16 ;  /* 0x00000019ff107819 */ /* 0x000fe40000011410 */
[----:B------:R-:W-:-:S04]  /*01d0*/  LOP3.LUT R20, R19, 0x300, RZ, 0xc0, !PT ;  /* 0x0000030013147812 */ /* 0x000fc800078ec0ff */
[C---:B-1----:R-:W-:Y:S02]  /*01e0*/  LOP3.LUT R12, R20.reuse, 0x40, RZ, 0xfc, !PT ;  /* 0x00000040140c7812 */ /* 0x042fe400078efcff */
[C---:B------:R-:W-:Y:S02]  /*01f0*/  LOP3.LUT R13, R20.reuse, 0x80, RZ, 0xfc, !PT ;  /* 0x00000080140d7812 */ /* 0x040fe400078efcff */
[C---:B------:R-:W-:Y:S02]  /*0200*/  LOP3.LUT R3, R20.reuse, R3, RZ, 0xfc, !PT ;  /* 0x0000000314037212 */ /* 0x040fe400078efcff */
[----:B------:R-:W-:Y:S01]  /*0210*/  LOP3.LUT R19, R20, 0xc0, RZ, 0xfc, !PT ;  /* 0x000000c014137812 */ /* 0x000fe200078efcff */
[----:B-----5:R-:W-:-:S06]  /*0220*/  UPRMT UR4, UR5, 0x654, UR4 ;  /* 0x0000065405047896 */ /* 0x020fcc0008000004 */
[----:B------:R-:W-:Y:S02]  /*0230*/  LEA.HI R20, R20, UR4, RZ, 0x1e ;  /* 0x0000000414147c11 */ /* 0x000fe4000f8ff0ff */
[----:B------:R-:W-:Y:S02]  /*0240*/  LEA.HI R12, R12, UR4, RZ, 0x1e ;  /* 0x000000040c0c7c11 */ /* 0x000fe4000f8ff0ff */
[----:B---3--:R-:W-:Y:S02]  /*0250*/  LEA.HI R14, R13, UR4, RZ, 0x1e ;  /* 0x000000040d0e7c11 */ /* 0x008fe4000f8ff0ff */
[----:B------:R-:W-:Y:S01]  /*0260*/  LEA.HI R22, R19, UR4, RZ, 0x1e ;  /* 0x0000000413167c11 */ /* 0x000fe2000f8ff0ff */
[C---:B------:R-:W-:Y:S02]  /*0270*/  IMAD R19, R3.reuse, 0x4, R20 ;  /* 0x0000000403137824 */ /* 0x040fe400078e0214 */
[C---:B------:R-:W-:Y:S02]  /*0280*/  IMAD R20, R3.reuse, 0x4, R12 ;  /* 0x0000000403147824 */ /* 0x040fe400078e020c */
[----:B------:R-:W-:-:S02]  /*0290*/  IMAD R21, R3, 0x4, R14 ;  /* 0x0000000403157824 */ /* 0x000fc400078e020e */
[----:B------:R-:W-:Y:S01]  /*02a0*/  IMAD R22, R3, 0x4, R22 ;  /* 0x0000000403167824 */ /* 0x000fe200078e0216 */
[----:B------:R-:W-:Y:S01]  /*02b0*/  LOP3.LUT R3, R17, 0x1fc, RZ, 0xc0, !PT ;  /* 0x000001fc11037812 */ /* 0x000fe200078ec0ff */
[----:B------:R-:W-:Y:S01]  /*02c0*/  VIADD R12, R23, UR4 ;  /* 0x00000004170c7c36 */ /* 0x000fe20008000000 */
[----:B------:R-:W-:-:S03]  /*02d0*/  LOP3.LUT R17, R18, 0x3c, R17, 0xf8, !PT ;  /* 0x0000003c12117812 */ /* 0x000fc600078ef811 */
[----:B------:R-:W-:Y:S01]  /*02e0*/  IMAD R12, R3, 0x4, R12 ;  /* 0x00000004030c7824 */ /* 0x000fe200078e020c */
[----:B--2---:R-:W-:Y:S04]  /*02f0*/  STS [R19], R4 ;  /* 0x0000000413007388 */ /* 0x004fe80000000800 */
[----:B------:R1:W-:Y:S04]  /*0300*/  STS [R20+0x100], R5 ;  /* 0x0001000514007388 */ /* 0x0003e80000000800 */
[----:B------:R2:W-:Y:S04]  /*0310*/  STS [R21+0x200], R6 ;  /* 0x0002000615007388 */ /* 0x0005e80000000800 */
[----:B------:R3:W-:Y:S01]  /*0320*/  STS [R22+0x300], R7 ;  /* 0x0003000716007388 */ /* 0x0007e20000000800 */
[----:B-1----:R-:W1:Y:S03]  /*0330*/  LDC.64 R4, c[0x0][0x218] ;  /* 0x00008600ff047b82 */ /* 0x002e660000000a00 */
[----:B----4-:R4:W-:Y:S01]  /*0340*/  STS [R19+0x80], R8 ;  /* 0x0000800813007388 */ /* 0x0109e20000000800 */
[----:B--2---:R-:W-:-:S03]  /*0350*/  SGXT R6, R16, 0x1 ;  /* 0x000000011006781a */ /* 0x004fc60000000200 */
[----:B------:R-:W-:Y:S01]  /*0360*/  STS [R20+0x180], R9 ;  /* 0x0001800914007388 */ /* 0x000fe20000000800 */
[----:B------:R-:W-:-:S03]  /*0370*/  LEA.HI R6, R6, R17, RZ, 0x8 ;  /* 0x0000001106067211 */ /* 0x000fc600078f40ff */
[----:B------:R-:W-:Y:S01]  /*0380*/  STS [R21+0x280], R10 ;  /* 0x0002800a15007388 */ /* 0x000fe20000000800 */
[----:B---3--:R-:W-:Y:S01]  /*0390*/  SHF.R.U32.HI R7, RZ, 0x4, R2 ;  /* 0x00000004ff077819 */ /* 0x008fe20000011602 */
[C---:B------:R-:W-:Y:S02]  /*03a0*/  IMAD.SHL.U32 R2, R6.reuse, 0x10, RZ ;  /* 0x0000001006027824 */ /* 0x040fe400078e00ff */
[----:B------:R-:W-:Y:S01]  /*03b0*/  STS [R22+0x380], R11 ;  /* 0x0003800b16007388 */ /* 0x000fe20000000800 */
[----:B------:R-:W-:Y:S02]  /*03c0*/  SGXT.U32 R7, R7, 0x3 ;  /* 0x000000030707781a */ /* 0x000fe40000000000 */
[----:B------:R-:W-:Y:S01]  /*03d0*/  LOP3.LUT R6, R6, 0xffffff00, RZ, 0xc0, !PT ;  /* 0xffffff0006067812 */ /* 0x000fe200078ec0ff */
[----:B------:R-:W-:Y:S01]  /*03e0*/  BAR.SYNC.DEFER_BLOCKING 0x0 ;  /* 0x0000000000007b1d */ /* 0x000fe20000010000 */
[----:B------:R-:W-:Y:S02]  /*03f0*/  LOP3.LUT R7, R0, R7, RZ, 0xfc, !PT ;  /* 0x0000000700077212 */ /* 0x000fe400078efcff */
[----:B------:R-:W-:-:S02]  /*0400*/  LOP3.LUT R2, R2, 0xfffff000, RZ, 0xc0, !PT ;  /* 0xfffff00002027812 */ /* 0x000fc400078ec0ff */
[----:B------:R-:W-:Y:S02]  /*0410*/  LOP3.LUT R0, R7, 0x8, RZ, 0xfc, !PT ;  /* 0x0000000807007812 */ /* 0x000fe400078efcff */
[----:B----4-:R-:W-:Y:S02]  /*0420*/  LOP3.LUT R8, R3, 0x200, RZ, 0xfc, !PT ;  /* 0x0000020003087812 */ /* 0x010fe400078efcff */
[----:B------:R-:W-:Y:S02]  /*0430*/  IADD3 R2, R2, R17, -R6 ;  /* 0x0000001102027210 */ /* 0x000fe40007ffe806 */
[C---:B------:R-:W-:Y:S02]  /*0440*/  ISETP.GE.AND P1, PT, R7.reuse, 0x10, PT ;  /* 0x000000100700780c */ /* 0x040fe40003f26270 */
[----:B------:R-:W-:Y:S01]  /*0450*/  ISETP.GE.AND P0, PT, R0, 0x10, PT ;  /* 0x000000100000780c */ /* 0x000fe20003f06270 */
[----:B------:R-:W-:Y:S01]  /*0460*/  IMAD R7, R7, 0x100, R2 ;  /* 0x0000010007077824 */ /* 0x000fe200078e0202 */
[----:B------:R-:W-:-:S03]  /*0470*/  SHF.R.U32.HI R8, RZ, 0x2, R8 ;  /* 0x00000002ff087819 */ /* 0x000fc60000011608 */
[----:B-1----:R-:W-:Y:S01]  /*0480*/  IMAD.WIDE R6, R7, 0x4, R4 ;  /* 0x0000000407067825 */ /* 0x002fe200078e0204 */
[----:B------:R-:W-:Y:S01]  /*0490*/  LOP3.LUT R8, R8, 0xf0, RZ, 0xc0, !PT ;  /* 0x000000f008087812 */ /* 0x000fe200078ec0ff */
[----:B------:R-:W1:Y:S04]  /*04a0*/  LDS.128 R12, [R12] ;  /* 0x000000000c0c7984 */ /* 0x000e680000000c00 */
[----:B------:R-:W-:-:S04]  /*04b0*/  VIADD R8, R8, UR4 ;  /* 0x0000000408087c36 */ /* 0x000fc80008000000 */
[----:B------:R-:W-:Y:S01]  /*04c0*/  IMAD R8, R3, 0x4, R8 ;  /* 0x0000000403087824 */ /* 0x000fe200078e0208 */
[----:B-1----:R1:W-:Y:S01]  /*04d0*/  @!P1 STG.E.128 desc[UR6][R6.64], R12 ;  /* 0x0000000c06009986 */ /* 0x0023e2000c101d06 */
[----:B------:R-:W-:Y:S05]  /*04e0*/  @P0 EXIT ;  /* 0x000000000000094d */ /* 0x000fea0003800000 */
[----:B------:R-:W0:Y:S01]  /*04f0*/  LDS.128 R8, [R8+0x800] ;  /* 0x0008000008087984 */ /* 0x000e220000000c00 */
[----:B------:R-:W-:-:S04]  /*0500*/  IMAD R3, R0, 0x100, R2 ;  /* 0x0000010000037824 */ /* 0x000fc800078e0202 */
[----:B------:R-:W-:-:S05]  /*0510*/  IMAD.WIDE R4, R3, 0x4, R4 ;  /* 0x0000000403047825 */ /* 0x000fca00078e0204 */
[----:B0-----:R-:W-:Y:S01]  /*0520*/  STG.E.128 desc[UR6][R4.64], R8 ;  /* 0x0000000804007986 */ /* 0x001fe2000c101d06 */
[----:B------:R-:W-:Y:S05]  /*0530*/  EXIT ;  /* 0x000000000000794d */ /* 0x000fea0003800000 */
.L_x_0:
[----:B------:R-:W-:-:S00]  /*0540*/  BRA `(.L_x_0) ;  /* 0xfffffffc00fc7947 */ /* 0x000fc0000383ffff */
[----:B------:R-:W-:-:S00]  /*0550*/  NOP ;  /* 0x0000000000007918 */ /* 0x000fc00000000000 */
        /* <DEDUP_REMOVED lines=10> */
.L_x_1:


//--------------------- .nv.shared.triton_poi_fused_cat_32 --------------------------
	.section	.nv.shared.triton_poi_fused_cat_32,"aw",@nobits
	.sectionflags	@""
	.align	16
	.zero		1024


//--------------------- .nv.constant0.triton_poi_fused_cat_32 --------------------------
	.section	.nv.constant0.triton_poi_fused_cat_32,"a",@progbits
	.sectionflags	@""
	.align	4
.nv.constant0.triton_poi_fused_cat_32:
	.zero		552
